//
// Generated by NVIDIA NVVM Compiler
//
// Compiler Build ID: CL-36424714
// Cuda compilation tools, release 13.0, V13.0.88
// Based on NVVM 20.0.0
//

.version 9.0
.target sm_100
.address_size 64

	// .globl	test_mma
.extern .func  (.param .b32 func_retval0) vprintf
(
	.param .b64 vprintf_param_0,
	.param .b64 vprintf_param_1
)
;
// _ZZ8test_mmaE1s has been demoted
.global .align 1 .b8 $str[23] = {65, 32, 116, 105, 100, 40, 37, 100, 41, 32, 101, 108, 101, 40, 37, 102, 44, 32, 37, 102, 41, 10};
.global .align 1 .b8 $str$1[23] = {66, 32, 116, 105, 100, 40, 37, 100, 41, 32, 101, 108, 101, 40, 37, 102, 44, 32, 37, 102, 41, 10};
.global .align 1 .b8 $str$2[53] = {65, 32, 116, 105, 100, 40, 37, 100, 41, 32, 108, 100, 32, 40, 37, 102, 44, 32, 37, 102, 41, 44, 32, 40, 37, 102, 44, 32, 37, 102, 41, 44, 32, 40, 37, 102, 44, 32, 37, 102, 41, 44, 32, 40, 37, 102, 44, 32, 37, 102, 41, 10};
.global .align 1 .b8 $str$3[33] = {66, 32, 116, 105, 100, 40, 37, 100, 41, 32, 108, 100, 32, 40, 37, 102, 44, 32, 37, 102, 41, 44, 32, 40, 37, 102, 44, 32, 37, 102, 41, 10};
.global .align 1 .b8 $str$4[28] = {109, 109, 97, 32, 116, 105, 100, 40, 37, 100, 41, 32, 37, 102, 44, 32, 37, 102, 44, 32, 37, 102, 44, 32, 37, 102, 10};

.visible .entry test_mma(
	.param .u64 .ptr .align 1 test_mma_param_0,
	.param .u64 .ptr .align 1 test_mma_param_1,
	.param .u64 .ptr .align 1 test_mma_param_2
)
{
	.local .align 8 .b8 	__local_depot0[72];
	.reg .b64 	%SP;
	.reg .b64 	%SPL;
	.reg .b16 	%rs<25>;
	.reg .b32 	%r<53>;
	.reg .b32 	%f<33>;
	.reg .b64 	%rd<24>;
	.reg .b64 	%fd<29>;
	// demoted variable
	.shared .align 16 .b8 _ZZ8test_mmaE1s[768];
	mov.u64 	%SPL, __local_depot0;
	cvta.local.u64 	%SP, %SPL;
	ld.param.u64 	%rd1, [test_mma_param_0];
	ld.param.u64 	%rd2, [test_mma_param_1];
	ld.param.u64 	%rd3, [test_mma_param_2];
	add.u64 	%rd4, %SP, 0;
	add.u64 	%rd5, %SPL, 0;
	mov.u32 	%r15, %tid.x;
	cvta.to.global.u64 	%rd6, %rd1;
	mul.wide.u32 	%rd7, %r15, 4;
	add.s64 	%rd8, %rd6, %rd7;
	shl.b32 	%r16, %r15, 2;
	mov.u32 	%r17, _ZZ8test_mmaE1s;
	add.s32 	%r18, %r17, %r16;
	ld.global.nc.u32 	%r19, [%rd8];
	st.shared.u32 	[%r18], %r19;
	cvt.u16.u32 	%rs1, %r19;
	// begin inline asm
	{  cvt.f32.f16 %f1, %rs1;}

	// end inline asm
	cvt.f64.f32 	%fd1, %f1;
	{ .reg .b16 tmp; mov.b32 {tmp, %rs2}, %r19; }
	// begin inline asm
	{  cvt.f32.f16 %f2, %rs2;}

	// end inline asm
	cvt.f64.f32 	%fd2, %f2;
	st.local.u32 	[%rd5], %r15;
	st.local.f64 	[%rd5+8], %fd1;
	st.local.f64 	[%rd5+16], %fd2;
	mov.u64 	%rd9, $str;
	cvta.global.u64 	%rd10, %rd9;
	{ // callseq 0, 0
	.param .b64 param0;
	st.param.b64 	[param0], %rd10;
	.param .b64 param1;
	st.param.b64 	[param1], %rd4;
	.param .b32 retval0;
	call.uni (retval0), 
	vprintf, 
	(
	param0, 
	param1
	);
	ld.param.b32 	%r20, [retval0];
	} // callseq 0
	ld.global.nc.u32 	%r22, [%rd8+128];
	st.shared.u32 	[%r18+128], %r22;
	cvt.u16.u32 	%rs3, %r22;
	// begin inline asm
	{  cvt.f32.f16 %f3, %rs3;}

	// end inline asm
	cvt.f64.f32 	%fd3, %f3;
	{ .reg .b16 tmp; mov.b32 {tmp, %rs4}, %r22; }
	// begin inline asm
	{  cvt.f32.f16 %f4, %rs4;}

	// end inline asm
	cvt.f64.f32 	%fd4, %f4;
	st.local.u32 	[%rd5], %r15;
	st.local.f64 	[%rd5+8], %fd3;
	st.local.f64 	[%rd5+16], %fd4;
	{ // callseq 1, 0
	.param .b64 param0;
	st.param.b64 	[param0], %rd10;
	.param .b64 param1;
	st.param.b64 	[param1], %rd4;
	.param .b32 retval0;
	call.uni (retval0), 
	vprintf, 
	(
	param0, 
	param1
	);
	ld.param.b32 	%r23, [retval0];
	} // callseq 1
	ld.global.nc.u32 	%r25, [%rd8+256];
	st.shared.u32 	[%r18+256], %r25;
	cvt.u16.u32 	%rs5, %r25;
	// begin inline asm
	{  cvt.f32.f16 %f5, %rs5;}

	// end inline asm
	cvt.f64.f32 	%fd5, %f5;
	{ .reg .b16 tmp; mov.b32 {tmp, %rs6}, %r25; }
	// begin inline asm
	{  cvt.f32.f16 %f6, %rs6;}

	// end inline asm
	cvt.f64.f32 	%fd6, %f6;
	st.local.u32 	[%rd5], %r15;
	st.local.f64 	[%rd5+8], %fd5;
	st.local.f64 	[%rd5+16], %fd6;
	{ // callseq 2, 0
	.param .b64 param0;
	st.param.b64 	[param0], %rd10;
	.param .b64 param1;
	st.param.b64 	[param1], %rd4;
	.param .b32 retval0;
	call.uni (retval0), 
	vprintf, 
	(
	param0, 
	param1
	);
	ld.param.b32 	%r26, [retval0];
	} // callseq 2
	ld.global.nc.u32 	%r28, [%rd8+384];
	st.shared.u32 	[%r18+384], %r28;
	cvt.u16.u32 	%rs7, %r28;
	// begin inline asm
	{  cvt.f32.f16 %f7, %rs7;}

	// end inline asm
	cvt.f64.f32 	%fd7, %f7;
	{ .reg .b16 tmp; mov.b32 {tmp, %rs8}, %r28; }
	// begin inline asm
	{  cvt.f32.f16 %f8, %rs8;}

	// end inline asm
	cvt.f64.f32 	%fd8, %f8;
	st.local.u32 	[%rd5], %r15;
	st.local.f64 	[%rd5+8], %fd7;
	st.local.f64 	[%rd5+16], %fd8;
	{ // callseq 3, 0
	.param .b64 param0;
	st.param.b64 	[param0], %rd10;
	.param .b64 param1;
	st.param.b64 	[param1], %rd4;
	.param .b32 retval0;
	call.uni (retval0), 
	vprintf, 
	(
	param0, 
	param1
	);
	ld.param.b32 	%r29, [retval0];
	} // callseq 3
	cvta.to.global.u64 	%rd11, %rd2;
	add.s64 	%rd12, %rd11, %rd7;
	ld.global.nc.u32 	%r31, [%rd12];
	st.shared.u32 	[%r18+512], %r31;
	cvt.u16.u32 	%rs9, %r31;
	// begin inline asm
	{  cvt.f32.f16 %f9, %rs9;}

	// end inline asm
	cvt.f64.f32 	%fd9, %f9;
	{ .reg .b16 tmp; mov.b32 {tmp, %rs10}, %r31; }
	// begin inline asm
	{  cvt.f32.f16 %f10, %rs10;}

	// end inline asm
	cvt.f64.f32 	%fd10, %f10;
	st.local.u32 	[%rd5], %r15;
	st.local.f64 	[%rd5+8], %fd9;
	st.local.f64 	[%rd5+16], %fd10;
	mov.u64 	%rd13, $str$1;
	cvta.global.u64 	%rd14, %rd13;
	{ // callseq 4, 0
	.param .b64 param0;
	st.param.b64 	[param0], %rd14;
	.param .b64 param1;
	st.param.b64 	[param1], %rd4;
	.param .b32 retval0;
	call.uni (retval0), 
	vprintf, 
	(
	param0, 
	param1
	);
	ld.param.b32 	%r32, [retval0];
	} // callseq 4
	ld.global.nc.u32 	%r34, [%rd12+128];
	st.shared.u32 	[%r18+640], %r34;
	cvt.u16.u32 	%rs11, %r34;
	// begin inline asm
	{  cvt.f32.f16 %f11, %rs11;}

	// end inline asm
	cvt.f64.f32 	%fd11, %f11;
	{ .reg .b16 tmp; mov.b32 {tmp, %rs12}, %r34; }
	// begin inline asm
	{  cvt.f32.f16 %f12, %rs12;}

	// end inline asm
	cvt.f64.f32 	%fd12, %f12;
	st.local.u32 	[%rd5], %r15;
	st.local.f64 	[%rd5+8], %fd11;
	st.local.f64 	[%rd5+16], %fd12;
	{ // callseq 5, 0
	.param .b64 param0;
	st.param.b64 	[param0], %rd14;
	.param .b64 param1;
	st.param.b64 	[param1], %rd4;
	.param .b32 retval0;
	call.uni (retval0), 
	vprintf, 
	(
	param0, 
	param1
	);
	ld.param.b32 	%r35, [retval0];
	} // callseq 5
	cvta.to.global.u64 	%rd15, %rd3;
	bar.sync 	0;
	shr.u32 	%r37, %r15, 2;
	and.b32  	%r38, %r37, 252;
	shl.b32 	%r39, %r15, 3;
	and.b32  	%r40, %r39, 120;
	add.s32 	%r41, %r40, %r38;
	shl.b32 	%r42, %r41, 2;
	add.s32 	%r5, %r17, %r42;
	// begin inline asm
	ldmatrix.sync.aligned.m8n8.x4.shared.b16 {%r1, %r2, %r3, %r4}, [%r5];
	// end inline asm
	mov.b32 	{%rs13, %rs14}, %r1;
	mov.b32 	{%rs15, %rs16}, %r2;
	mov.b32 	{%rs17, %rs18}, %r3;
	mov.b32 	{%rs19, %rs20}, %r4;
	// begin inline asm
	{  cvt.f32.f16 %f13, %rs13;}

	// end inline asm
	cvt.f64.f32 	%fd13, %f13;
	// begin inline asm
	{  cvt.f32.f16 %f14, %rs14;}

	// end inline asm
	cvt.f64.f32 	%fd14, %f14;
	// begin inline asm
	{  cvt.f32.f16 %f15, %rs15;}

	// end inline asm
	cvt.f64.f32 	%fd15, %f15;
	// begin inline asm
	{  cvt.f32.f16 %f16, %rs16;}

	// end inline asm
	cvt.f64.f32 	%fd16, %f16;
	// begin inline asm
	{  cvt.f32.f16 %f17, %rs17;}

	// end inline asm
	cvt.f64.f32 	%fd17, %f17;
	// begin inline asm
	{  cvt.f32.f16 %f18, %rs18;}

	// end inline asm
	cvt.f64.f32 	%fd18, %f18;
	// begin inline asm
	{  cvt.f32.f16 %f19, %rs19;}

	// end inline asm
	cvt.f64.f32 	%fd19, %f19;
	// begin inline asm
	{  cvt.f32.f16 %f20, %rs20;}

	// end inline asm
	cvt.f64.f32 	%fd20, %f20;
	st.local.u32 	[%rd5], %r15;
	st.local.f64 	[%rd5+8], %fd13;
	st.local.f64 	[%rd5+16], %fd14;
	st.local.f64 	[%rd5+24], %fd15;
	st.local.f64 	[%rd5+32], %fd16;
	st.local.f64 	[%rd5+40], %fd17;
	st.local.f64 	[%rd5+48], %fd18;
	st.local.f64 	[%rd5+56], %fd19;
	st.local.f64 	[%rd5+64], %fd20;
	mov.u64 	%rd16, $str$2;
	cvta.global.u64 	%rd17, %rd16;
	{ // callseq 6, 0
	.param .b64 param0;
	st.param.b64 	[param0], %rd17;
	.param .b64 param1;
	st.param.b64 	[param1], %rd4;
	.param .b32 retval0;
	call.uni (retval0), 
	vprintf, 
	(
	param0, 
	param1
	);
	ld.param.b32 	%r43, [retval0];
	} // callseq 6
	shl.b32 	%r45, %r15, 4;
	and.b32  	%r46, %r45, 240;
	add.s32 	%r47, %r17, %r46;
	add.s32 	%r8, %r47, 512;
	// begin inline asm
	ldmatrix.sync.aligned.m8n8.x2.trans.shared.b16 {%r6, %r7}, [%r8];
	// end inline asm
	mov.b32 	{%rs21, %rs22}, %r6;
	mov.b32 	{%rs23, %rs24}, %r7;
	// begin inline asm
	{  cvt.f32.f16 %f21, %rs21;}

	// end inline asm
	cvt.f64.f32 	%fd21, %f21;
	// begin inline asm
	{  cvt.f32.f16 %f22, %rs22;}

	// end inline asm
	cvt.f64.f32 	%fd22, %f22;
	// begin inline asm
	{  cvt.f32.f16 %f23, %rs23;}

	// end inline asm
	cvt.f64.f32 	%fd23, %f23;
	// begin inline asm
	{  cvt.f32.f16 %f24, %rs24;}

	// end inline asm
	cvt.f64.f32 	%fd24, %f24;
	st.local.u32 	[%rd5], %r15;
	st.local.f64 	[%rd5+8], %fd21;
	st.local.f64 	[%rd5+16], %fd22;
	st.local.f64 	[%rd5+24], %fd23;
	st.local.f64 	[%rd5+32], %fd24;
	mov.u64 	%rd18, $str$3;
	cvta.global.u64 	%rd19, %rd18;
	{ // callseq 7, 0
	.param .b64 param0;
	st.param.b64 	[param0], %rd19;
	.param .b64 param1;
	st.param.b64 	[param1], %rd4;
	.param .b32 retval0;
	call.uni (retval0), 
	vprintf, 
	(
	param0, 
	param1
	);
	ld.param.b32 	%r48, [retval0];
	} // callseq 7
	mov.f32 	%f32, 0f00000000;
	// begin inline asm
	mma.sync.aligned.m16n8k16.row.col.f32.f16.f16.f32  { %f25, %f26, %f27, %f28 },  { %r1, %r2, %r3, %r4 },  { %r6, %r7 },  { %f32, %f32, %f32, %f32 }; 
	// end inline asm
	cvt.f64.f32 	%fd25, %f25;
	cvt.f64.f32 	%fd26, %f26;
	cvt.f64.f32 	%fd27, %f27;
	cvt.f64.f32 	%fd28, %f28;
	st.local.u32 	[%rd5], %r15;
	st.local.f64 	[%rd5+8], %fd25;
	st.local.f64 	[%rd5+16], %fd26;
	st.local.f64 	[%rd5+24], %fd27;
	st.local.f64 	[%rd5+32], %fd28;
	mov.u64 	%rd20, $str$4;
	cvta.global.u64 	%rd21, %rd20;
	{ // callseq 8, 0
	.param .b64 param0;
	st.param.b64 	[param0], %rd21;
	.param .b64 param1;
	st.param.b64 	[param1], %rd4;
	.param .b32 retval0;
	call.uni (retval0), 
	vprintf, 
	(
	param0, 
	param1
	);
	ld.param.b32 	%r50, [retval0];
	} // callseq 8
	shl.b32 	%r52, %r15, 1;
	mul.wide.u32 	%rd22, %r52, 4;
	add.s64 	%rd23, %rd15, %rd22;
	st.global.f32 	[%rd23], %f25;
	st.global.f32 	[%rd23+4], %f26;
	st.global.f32 	[%rd23+256], %f27;
	st.global.f32 	[%rd23+260], %f28;
	ret;

}


// ===== COMPILED SASS (sm_100) =====

	.target	sm_100

	.elftype	@"ET_EXEC"


//--------------------- .note.nv.tkinfo           --------------------------
	.section	.note.nv.tkinfo,"",@"SHT_NOTE"
	.sectionflags	@"SHF_NOTE_NV_TKINFO"
	.tkinfo
        /*0018*/ 	.word	0x00000002
        /*0030*/ 	.string	""
        /*0030*/ 	.string	"ptxas"
        /*0030*/ 	.string	"Cuda compilation tools, release 13.0, V13.0.88"
        /*0030*/ 	.string	"Build cuda_13.0.r13.0/compiler.36424714_0"
        /*0030*/ 	.string	"-arch sm_100 -m 64 "



//--------------------- .note.nv.cuinfo           --------------------------
	.section	.note.nv.cuinfo,"",@"SHT_NOTE"
	.sectionflags	@"SHF_NOTE_NV_CUINFO"
        /*0018*/ 	.short	0x0002
        /*001a*/ 	.short	0x0064
        /*001c*/ 	.short	0x0082
	.zero		2


//--------------------- .nv.info                  --------------------------
	.section	.nv.info,"",@"SHT_CUDA_INFO"
	.align	4


	//----- nvinfo : EIATTR_REGCOUNT
	.align		4
        /*0000*/ 	.byte	0x04, 0x2f
        /*0002*/ 	.short	(.L_6 - .L_5)
	.align		4
.L_5:
        /*0004*/ 	.word	index@(test_mma)
        /*0008*/ 	.word	0x00000020


	//----- nvinfo : EIATTR_FRAME_SIZE
	.align		4
.L_6:
        /*000c*/ 	.byte	0x04, 0x11
        /*000e*/ 	.short	(.L_8 - .L_7)
	.align		4
.L_7:
        /*0010*/ 	.word	index@(test_mma)
        /*0014*/ 	.word	0x00000048


	//----- nvinfo : EIATTR_MIN_STACK_SIZE
	.align		4
.L_8:
        /*0018*/ 	.byte	0x04, 0x12
        /*001a*/ 	.short	(.L_10 - .L_9)
	.align		4
.L_9:
        /*001c*/ 	.word	index@(test_mma)
        /*0020*/ 	.word	0x00000048
.L_10:


//--------------------- .nv.compat                --------------------------
	.section	.nv.compat,"",@"SHT_CUDA_COMPAT_INFO"
	.align	4
        /*0000*/ 	.byte	0x02, 0x09, 0x00, 0x00, 0x02, 0x02, 0x01, 0x00, 0x02, 0x05, 0x05, 0x00, 0x03, 0x07, 0x01, 0x01
        /*0010*/ 	.byte	0x02, 0x03, 0x00, 0x00, 0x02, 0x06, 0x01, 0x00, 0x04, 0x0b, 0x08, 0x00, 0x09, 0x00, 0x00, 0x00
        /*0020*/ 	.byte	0x00, 0x00, 0x00, 0x00


//--------------------- .nv.info.test_mma         --------------------------
	.section	.nv.info.test_mma,"",@"SHT_CUDA_INFO"
	.sectionflags	@""
	.align	4


	//----- nvinfo : EIATTR_CUDA_API_VERSION
	.align		4
        /*0000*/ 	.byte	0x04, 0x37
        /*0002*/ 	.short	(.L_12 - .L_11)
.L_11:
        /*0004*/ 	.word	0x00000082


	//----- nvinfo : EIATTR_KPARAM_INFO
	.align		4
.L_12:
        /*0008*/ 	.byte	0x04, 0x17
        /*000a*/ 	.short	(.L_14 - .L_13)
.L_13:
        /*000c*/ 	.word	0x00000000
        /*0010*/ 	.short	0x0002
        /*0012*/ 	.short	0x0010
        /*0014*/ 	.byte	0x00, 0xf5, 0x21, 0x00


	//----- nvinfo : EIATTR_KPARAM_INFO
	.align		4
.L_14:
        /*0018*/ 	.byte	0x04, 0x17
        /*001a*/ 	.short	(.L_16 - .L_15)
.L_15:
        /*001c*/ 	.word	0x00000000
        /*0020*/ 	.short	0x0001
        /*0022*/ 	.short	0x0008
        /*0024*/ 	.byte	0x00, 0xf5, 0x21, 0x00


	//----- nvinfo : EIATTR_KPARAM_INFO
	.align		4
.L_16:
        /*0028*/ 	.byte	0x04, 0x17
        /*002a*/ 	.short	(.L_18 - .L_17)
.L_17:
        /*002c*/ 	.word	0x00000000
        /*0030*/ 	.short	0x0000
        /*0032*/ 	.short	0x0000
        /*0034*/ 	.byte	0x00, 0xf5, 0x21, 0x00


	//----- nvinfo : EIATTR_SPARSE_MMA_MASK
	.align		4
.L_18:
        /*0038*/ 	.byte	0x03, 0x50
        /*003a*/ 	.short	0x0000


	//----- nvinfo : EIATTR_MAXREG_COUNT
	.align		4
        /*003c*/ 	.byte	0x03, 0x1b
        /*003e*/ 	.short	0x00ff


	//----- nvinfo : EIATTR_NUM_BARRIERS
	.align		4
        /*0040*/ 	.byte	0x02, 0x4c
        /*0042*/ 	.byte	0x01
	.zero		1


	//----- nvinfo : EIATTR_EXTERNS
	.align		4
        /*0044*/ 	.byte	0x04, 0x0f
        /*0046*/ 	.short	(.L_20 - .L_19)


	//   ....[0]....
	.align		4
.L_19:
        /*0048*/ 	.word	index@(vprintf)


	//----- nvinfo : EIATTR_MERCURY_ISA_VERSION
	.align		4
.L_20:
        /*004c*/ 	.byte	0x03, 0x5f
        /*004e*/ 	.short	0x0101


	//----- nvinfo : EIATTR_VRC_CTA_INIT_COUNT
	.align		4
        /*0050*/ 	.byte	0x02, 0x4a
	.zero		1
	.zero		1


	//----- nvinfo : EIATTR_SYSCALL_OFFSETS
	.align		4
        /*0054*/ 	.byte	0x04, 0x46
        /*0056*/ 	.short	(.L_22 - .L_21)


	//   ....[0]....
.L_21:
        /*0058*/ 	.word	0x000001f0


	//   ....[1]....
        /*005c*/ 	.word	0x00000300


	//   ....[2]....
        /*0060*/ 	.word	0x00000410


	//   ....[3]....
        /*0064*/ 	.word	0x00000520


	//   ....[4]....
        /*0068*/ 	.word	0x00000650


	//   ....[5]....
        /*006c*/ 	.word	0x00000760


	//   ....[6]....
        /*0070*/ 	.word	0x00000a00


	//   ....[7]....
        /*0074*/ 	.word	0x00000b90


	//   ....[8]....
        /*0078*/ 	.word	0x00000cc0


	//----- nvinfo : EIATTR_EXIT_INSTR_OFFSETS
	.align		4
.L_22:
        /*007c*/ 	.byte	0x04, 0x1c
        /*007e*/ 	.short	(.L_24 - .L_23)


	//   ....[0]....
.L_23:
        /*0080*/ 	.word	0x00000d40


	//----- nvinfo : EIATTR_CBANK_PARAM_SIZE
	.align		4
.L_24:
        /*0084*/ 	.byte	0x03, 0x19
        /*0086*/ 	.short	0x0018


	//----- nvinfo : EIATTR_PARAM_CBANK
	.align		4
        /*0088*/ 	.byte	0x04, 0x0a
        /*008a*/ 	.short	(.L_26 - .L_25)
	.align		4
.L_25:
        /*008c*/ 	.word	index@(.nv.constant0.test_mma)
        /*0090*/ 	.short	0x0380
        /*0092*/ 	.short	0x0018


	//----- nvinfo : EIATTR_SW_WAR
	.align		4
.L_26:
        /*0094*/ 	.byte	0x04, 0x36
        /*0096*/ 	.short	(.L_28 - .L_27)
.L_27:
        /*0098*/ 	.word	0x00000008
.L_28:


//--------------------- .nv.callgraph             --------------------------
	.section	.nv.callgraph,"",@"SHT_CUDA_CALLGRAPH"
	.align	4
	.sectionentsize	8
	.align		4
        /*0000*/ 	.word	0x00000000
	.align		4
        /*0004*/ 	.word	0xffffffff
	.align		4
        /*0008*/ 	.word	index@(test_mma)
	.align		4
        /*000c*/ 	.word	index@(vprintf)
	.align		4
        /*0010*/ 	.word	0x00000000
	.align		4
        /*0014*/ 	.word	0xfffffffe
	.align		4
        /*0018*/ 	.word	0x00000000
	.align		4
        /*001c*/ 	.word	0xfffffffd
	.align		4
        /*0020*/ 	.word	0x00000000
	.align		4
        /*0024*/ 	.word	0xfffffffc


//--------------------- .nv.constant4             --------------------------
	.section	.nv.constant4,"a",@progbits
	.align	8
	.align		8
.nv.constant4:
        /*0000*/ 	.dword	vprintf
	.align		8
        /*0008*/ 	.dword	$str
	.align		8
        /*0010*/ 	.dword	$str$1
	.align		8
        /*0018*/ 	.dword	$str$2
	.align		8
        /*0020*/ 	.dword	$str$3
	.align		8
        /*0028*/ 	.dword	$str$4


//--------------------- .text.test_mma            --------------------------
	.section	.text.test_mma,"ax",@progbits
	.align	128
        .global         test_mma
        .type           test_mma,@function
        .size           test_mma,(.L_x_10 - test_mma)
        .other          test_mma,@"STO_CUDA_ENTRY STV_DEFAULT"
test_mma:
.text.test_mma:
[----:B------:R-:W0:Y:S01]  /*0000*/  LDC R1, c[0x0][0x37c] ;  /* 0x0000df00ff017b82 */ /* 0x000e220000000800 */
[----:B------:R-:W1:Y:S07]  /*0010*/  S2R R26, SR_TID.X ;  /* 0x00000000001a7919 */ /* 0x000e6e0000002100 */
[----:B------:R-:W1:Y:S01]  /*0020*/  LDC.64 R16, c[0x0][0x380] ;  /* 0x0000e000ff107b82 */ /* 0x000e620000000a00 */
[----:B------:R-:W2:Y:S01]  /*0030*/  LDCU.64 UR36, c[0x0][0x358] ;  /* 0x00006b00ff2477ac */ /* 0x000ea20008000a00 */
[----:B0-----:R-:W-:-:S06]  /*0040*/  IADD3 R1, PT, PT, R1, -0x48, RZ ;  /* 0xffffffb801017810 */ /* 0x001fcc0007ffe0ff */
[----:B------:R-:W0:Y:S01]  /*0050*/  S2UR UR38, SR_CgaCtaId ;  /* 0x00000000002679c3 */ /* 0x000e220000008800 */
[----:B------:R-:W-:Y:S01]  /*0060*/  UMOV UR4, 0x400 ;  /* 0x0000040000047882 */ /* 0x000fe20000000000 */
[----:B------:R-:W-:Y:S01]  /*0070*/  MOV R23, 0x0 ;  /* 0x0000000000177802 */ /* 0x000fe20000000f00 */
[----:B------:R-:W3:Y:S01]  /*0080*/  LDCU UR5, c[0x0][0x2fc] ;  /* 0x00005f80ff0577ac */ /* 0x000ee20008000800 */
[----:B------:R-:W4:Y:S01]  /*0090*/  LDCU.64 UR6, c[0x4][0x8] ;  /* 0x01000100ff0677ac */ /* 0x000f220008000a00 */
[----:B-1----:R-:W-:-:S05]  /*00a0*/  IMAD.WIDE.U32 R16, R26, 0x4, R16 ;  /* 0x000000041a107825 */ /* 0x002fca00078e0010 */
[----:B--2---:R-:W2:Y:S01]  /*00b0*/  LDG.E.CONSTANT R3, desc[UR36][R16.64] ;  /* 0x0000002410037981 */ /* 0x004ea2000c1e9900 */
[----:B0-----:R-:W-:Y:S01]  /*00c0*/  ULEA UR38, UR38, UR4, 0x18 ;  /* 0x0000000426267291 */ /* 0x001fe2000f8ec0ff */
[----:B------:R0:W1:Y:S01]  /*00d0*/  LDC.64 R12, c[0x4][R23] ;  /* 0x01000000170c7b82 */ /* 0x0000620000000a00 */
[----:B------:R-:W5:Y:S01]  /*00e0*/  LDCU UR4, c[0x0][0x2f8] ;  /* 0x00005f00ff0477ac */ /* 0x000f620008000800 */
[----:B------:R0:W-:Y:S01]  /*00f0*/  STL [R1], R26 ;  /* 0x0000001a01007387 */ /* 0x0001e20000100800 */
[----:B----4-:R-:W-:Y:S01]  /*0100*/  MOV R4, UR6 ;  /* 0x0000000600047c02 */ /* 0x010fe20008000f00 */
[----:B------:R-:W-:Y:S01]  /*0110*/  IMAD.U32 R5, RZ, RZ, UR7 ;  /* 0x00000007ff057e24 */ /* 0x000fe2000f8e00ff */
[----:B------:R-:W-:Y:S02]  /*0120*/  LEA R18, R26, UR38, 0x2 ;  /* 0x000000261a127c11 */ /* 0x000fe4000f8e10ff */
[----:B-----5:R-:W-:-:S04]  /*0130*/  IADD3 R22, P0, PT, R1, UR4, RZ ;  /* 0x0000000401167c10 */ /* 0x020fc8000ff1e0ff */
[----:B------:R-:W-:Y:S01]  /*0140*/  MOV R6, R22 ;  /* 0x0000001600067202 */ /* 0x000fe20000000f00 */
[----:B---3--:R-:W-:-:S04]  /*0150*/  IMAD.X R2, RZ, RZ, UR5, P0 ;  /* 0x00000005ff027e24 */ /* 0x008fc800080e06ff */
[----:B------:R-:W-:Y:S02]  /*0160*/  IMAD.MOV.U32 R7, RZ, RZ, R2 ;  /* 0x000000ffff077224 */ /* 0x000fe400078e0002 */
[--C-:B--2---:R-:W-:Y:S01]  /*0170*/  HADD2.F32 R8, -RZ, R3.reuse.H0_H0 ;  /* 0x20000003ff087230 */ /* 0x104fe20000004100 */
[----:B------:R0:W-:Y:S01]  /*0180*/  STS [R18], R3 ;  /* 0x0000000312007388 */ /* 0x0001e20000000800 */
[----:B------:R-:W-:-:S04]  /*0190*/  HADD2.F32 R10, -RZ, R3.H1_H1 ;  /* 0x30000003ff0a7230 */ /* 0x000fc80000004100 */
[----:B------:R-:W2:Y:S08]  /*01a0*/  F2F.F64.F32 R8, R8 ;  /* 0x0000000800087310 */ /* 0x000eb00000201800 */
[----:B------:R-:W3:Y:S01]  /*01b0*/  F2F.F64.F32 R10, R10 ;  /* 0x0000000a000a7310 */ /* 0x000ee20000201800 */
[----:B--2---:R0:W-:Y:S04]  /*01c0*/  STL.64 [R1+0x8], R8 ;  /* 0x0000080801007387 */ /* 0x0041e80000100a00 */
[----:B-1-3--:R0:W-:Y:S02]  /*01d0*/  STL.64 [R1+0x10], R10 ;  /* 0x0000100a01007387 */ /* 0x00a1e40000100a00 */
[----:B------:R-:W-:-:S07]  /*01e0*/  LEPC R20, `(.L_x_0) ;  /* 0x000000001014794e */ /* 0x000fce0000000000 */
[----:B0-----:R-:W-:Y:S05]  /*01f0*/  CALL.ABS.NOINC R12 ;  /* 0x000000000c007343 */ /* 0x001fea0003c00000 */
.L_x_0:
[----:B------:R-:W2:Y:S01]  /*0200*/  LDG.E.CONSTANT R3, desc[UR36][R16.64+0x80] ;  /* 0x0000802410037981 */ /* 0x000ea2000c1e9900 */
[----:B------:R0:W1:Y:S01]  /*0210*/  LDC.64 R12, c[0x4][R23] ;  /* 0x01000000170c7b82 */ /* 0x0000620000000a00 */
[----:B------:R-:W3:Y:S01]  /*0220*/  LDCU.64 UR4, c[0x4][0x8] ;  /* 0x01000100ff0477ac */ /* 0x000ee20008000a00 */
[----:B------:R-:W-:Y:S01]  /*0230*/  MOV R6, R22 ;  /* 0x0000001600067202 */ /* 0x000fe20000000f00 */
[----:B------:R0:W-:Y:S01]  /*0240*/  STL [R1], R26 ;  /* 0x0000001a01007387 */ /* 0x0001e20000100800 */
[----:B------:R-:W-:Y:S01]  /*0250*/  IMAD.MOV.U32 R7, RZ, RZ, R2 ;  /* 0x000000ffff077224 */ /* 0x000fe200078e0002 */
[----:B---3--:R-:W-:Y:S01]  /*0260*/  MOV R4, UR4 ;  /* 0x0000000400047c02 */ /* 0x008fe20008000f00 */
[----:B------:R-:W-:Y:S02]  /*0270*/  IMAD.U32 R5, RZ, RZ, UR5 ;  /* 0x00000005ff057e24 */ /* 0x000fe4000f8e00ff */
[--C-:B--2---:R-:W-:Y:S01]  /*0280*/  HADD2.F32 R10, -RZ, R3.reuse.H1_H1 ;  /* 0x30000003ff0a7230 */ /* 0x104fe20000004100 */
[----:B------:R0:W-:Y:S01]  /*0290*/  STS [R18+0x80], R3 ;  /* 0x0000800312007388 */ /* 0x0001e20000000800 */
[----:B------:R-:W-:-:S04]  /*02a0*/  HADD2.F32 R0, -RZ, R3.H0_H0 ;  /* 0x20000003ff007230 */ /* 0x000fc80000004100 */
[----:B------:R-:W2:Y:S08]  /*02b0*/  F2F.F64.F32 R8, R0 ;  /* 0x0000000000087310 */ /* 0x000eb00000201800 */
[----:B------:R-:W3:Y:S01]  /*02c0*/  F2F.F64.F32 R10, R10 ;  /* 0x0000000a000a7310 */ /* 0x000ee20000201800 */
[----:B--2---:R0:W-:Y:S04]  /*02d0*/  STL.64 [R1+0x8], R8 ;  /* 0x0000080801007387 */ /* 0x0041e80000100a00 */
[----:B-1-3--:R0:W-:Y:S02]  /*02e0*/  STL.64 [R1+0x10], R10 ;  /* 0x0000100a01007387 */ /* 0x00a1e40000100a00 */
[----:B------:R-:W-:-:S07]  /*02f0*/  LEPC R20, `(.L_x_1) ;  /* 0x000000001014794e */ /* 0x000fce0000000000 */
[----:B0-----:R-:W-:Y:S05]  /*0300*/  CALL.ABS.NOINC R12 ;  /* 0x000000000c007343 */ /* 0x001fea0003c00000 */
.L_x_1:
        /* <DEDUP_REMOVED lines=17> */
.L_x_2:
[----:B------:R-:W2:Y:S01]  /*0420*/  LDG.E.CONSTANT R17, desc[UR36][R16.64+0x180] ;  /* 0x0001802410117981 */ /* 0x000ea2000c1e9900 */
[----:B------:R0:W1:Y:S01]  /*0430*/  LDC.64 R12, c[0x4][R23] ;  /* 0x01000000170c7b82 */ /* 0x0000620000000a00 */
[----:B------:R-:W3:Y:S01]  /*0440*/  LDCU.64 UR4, c[0x4][0x8] ;  /* 0x01000100ff0477ac */ /* 0x000ee20008000a00 */
[----:B------:R-:W-:Y:S01]  /*0450*/  MOV R6, R22 ;  /* 0x0000001600067202 */ /* 0x000fe20000000f00 */
[----:B------:R0:W-:Y:S01]  /*0460*/  STL [R1], R26 ;  /* 0x0000001a01007387 */ /* 0x0001e20000100800 */
[----:B------:R-:W-:Y:S02]  /*0470*/  MOV R7, R2 ;  /* 0x0000000200077202 */ /* 0x000fe40000000f00 */
[----:B---3--:R-:W-:Y:S01]  /*0480*/  MOV R4, UR4 ;  /* 0x0000000400047c02 */ /* 0x008fe20008000f00 */
[----:B------:R-:W-:Y:S02]  /*0490*/  IMAD.U32 R5, RZ, RZ, UR5 ;  /* 0x00000005ff057e24 */ /* 0x000fe4000f8e00ff */
[--C-:B--2---:R-:W-:Y:S01]  /*04a0*/  HADD2.F32 R0, -RZ, R17.reuse.H0_H0 ;  /* 0x20000011ff007230 */ /* 0x104fe20000004100 */
[----:B------:R0:W-:Y:S01]  /*04b0*/  STS [R18+0x180], R17 ;  /* 0x0001801112007388 */ /* 0x0001e20000000800 */
[----:B------:R-:W-:-:S02]  /*04c0*/  HADD2.F32 R3, -RZ, R17.H1_H1 ;  /* 0x30000011ff037230 */ /* 0x000fc40000004100 */
[----:B------:R-:W2:Y:S08]  /*04d0*/  F2F.F64.F32 R8, R0 ;  /* 0x0000000000087310 */ /* 0x000eb00000201800 */
[----:B------:R-:W3:Y:S01]  /*04e0*/  F2F.F64.F32 R10, R3 ;  /* 0x00000003000a7310 */ /* 0x000ee20000201800 */
[----:B--2---:R0:W-:Y:S04]  /*04f0*/  STL.64 [R1+0x8], R8 ;  /* 0x0000080801007387 */ /* 0x0041e80000100a00 */
[----:B-1-3--:R0:W-:Y:S02]  /*0500*/  STL.64 [R1+0x10], R10 ;  /* 0x0000100a01007387 */ /* 0x00a1e40000100a00 */
[----:B------:R-:W-:-:S07]  /*0510*/  LEPC R20, `(.L_x_3) ;  /* 0x000000001014794e */ /* 0x000fce0000000000 */
[----:B0-----:R-:W-:Y:S05]  /*0520*/  CALL.ABS.NOINC R12 ;  /* 0x000000000c007343 */ /* 0x001fea0003c00000 */
.L_x_3:
[----:B------:R-:W0:Y:S01]  /*0530*/  LDC.64 R16, c[0x0][0x388] ;  /* 0x0000e200ff107b82 */ /* 0x000e220000000a00 */
[----:B------:R-:W1:Y:S01]  /*0540*/  LDCU.64 UR4, c[0x4][0x10] ;  /* 0x01000200ff0477ac */ /* 0x000e620008000a00 */
[----:B0-----:R-:W-:-:S05]  /*0550*/  IMAD.WIDE.U32 R16, R26, 0x4, R16 ;  /* 0x000000041a107825 */ /* 0x001fca00078e0010 */
[----:B------:R-:W2:Y:S01]  /*0560*/  LDG.E.CONSTANT R3, desc[UR36][R16.64] ;  /* 0x0000002410037981 */ /* 0x000ea2000c1e9900 */
[----:B------:R0:W3:Y:S01]  /*0570*/  LDC.64 R12, c[0x4][R23] ;  /* 0x01000000170c7b82 */ /* 0x0000e20000000a00 */
[----:B-1----:R-:W-:Y:S01]  /*0580*/  IMAD.U32 R4, RZ, RZ, UR4 ;  /* 0x00000004ff047e24 */ /* 0x002fe2000f8e00ff */
[----:B------:R-:W-:Y:S01]  /*0590*/  MOV R5, UR5 ;  /* 0x0000000500057c02 */ /* 0x000fe20008000f00 */
[----:B------:R0:W-:Y:S01]  /*05a0*/  STL [R1], R26 ;  /* 0x0000001a01007387 */ /* 0x0001e20000100800 */
[----:B------:R-:W-:Y:S01]  /*05b0*/  MOV R6, R22 ;  /* 0x0000001600067202 */ /* 0x000fe20000000f00 */
[----:B------:R-:W-:Y:S02]  /*05c0*/  IMAD.MOV.U32 R7, RZ, RZ, R2 ;  /* 0x000000ffff077224 */ /* 0x000fe400078e0002 */
[--C-:B--2---:R-:W-:Y:S01]  /*05d0*/  HADD2.F32 R10, -RZ, R3.reuse.H1_H1 ;  /* 0x30000003ff0a7230 */ /* 0x104fe20000004100 */
[----:B------:R0:W-:Y:S01]  /*05e0*/  STS [R18+0x200], R3 ;  /* 0x0002000312007388 */ /* 0x0001e20000000800 */
[----:B------:R-:W-:-:S04]  /*05f0*/  HADD2.F32 R0, -RZ, R3.H0_H0 ;  /* 0x20000003ff007230 */ /* 0x000fc80000004100 */
[----:B------:R-:W1:Y:S08]  /*0600*/  F2F.F64.F32 R8, R0 ;  /* 0x0000000000087310 */ /* 0x000e700000201800 */
[----:B------:R-:W2:Y:S01]  /*0610*/  F2F.F64.F32 R10, R10 ;  /* 0x0000000a000a7310 */ /* 0x000ea20000201800 */
[----:B-1----:R0:W-:Y:S04]  /*0620*/  STL.64 [R1+0x8], R8 ;  /* 0x0000080801007387 */ /* 0x0021e80000100a00 */
[----:B--23--:R0:W-:Y:S02]  /*0630*/  STL.64 [R1+0x10], R10 ;  /* 0x0000100a01007387 */ /* 0x00c1e40000100a00 */
[----:B------:R-:W-:-:S07]  /*0640*/  LEPC R20, `(.L_x_4) ;  /* 0x000000001014794e */ /* 0x000fce0000000000 */
[----:B0-----:R-:W-:Y:S05]  /*0650*/  CALL.ABS.NOINC R12 ;  /* 0x000000000c007343 */ /* 0x001fea0003c00000 */
.L_x_4:
[----:B------:R-:W2:Y:S01]  /*0660*/  LDG.E.CONSTANT R17, desc[UR36][R16.64+0x80] ;  /* 0x0000802410117981 */ /* 0x000ea2000c1e9900 */
[----:B------:R0:W1:Y:S01]  /*0670*/  LDC.64 R12, c[0x4][R23] ;  /* 0x01000000170c7b82 */ /* 0x0000620000000a00 */
[----:B------:R-:W3:Y:S01]  /*0680*/  LDCU.64 UR4, c[0x4][0x10] ;  /* 0x01000200ff0477ac */ /* 0x000ee20008000a00 */
[----:B------:R-:W-:Y:S01]  /*0690*/  IMAD.MOV.U32 R6, RZ, RZ, R22 ;  /* 0x000000ffff067224 */ /* 0x000fe200078e0016 */
[----:B------:R0:W-:Y:S01]  /*06a0*/  STL [R1], R26 ;  /* 0x0000001a01007387 */ /* 0x0001e20000100800 */
[----:B------:R-:W-:Y:S02]  /*06b0*/  MOV R7, R2 ;  /* 0x0000000200077202 */ /* 0x000fe40000000f00 */
[----:B---3--:R-:W-:Y:S02]  /*06c0*/  MOV R4, UR4 ;  /* 0x0000000400047c02 */ /* 0x008fe40008000f00 */
[----:B------:R-:W-:Y:S01]  /*06d0*/  MOV R5, UR5 ;  /* 0x0000000500057c02 */ /* 0x000fe20008000f00 */
        /* <DEDUP_REMOVED lines=9> */
.L_x_5:
[----:B------:R-:W-:Y:S05]  /*0770*/  WARPSYNC.ALL ;  /* 0x0000000000007948 */ /* 0x000fea0003800000 */
[----:B------:R-:W-:Y:S01]  /*0780*/  BAR.SYNC.DEFER_BLOCKING 0x0 ;  /* 0x0000000000007b1d */ /* 0x000fe20000010000 */
[----:B------:R-:W-:Y:S02]  /*0790*/  SHF.R.U32.HI R0, RZ, 0x2, R26 ;  /* 0x00000002ff007819 */ /* 0x000fe4000001161a */
[----:B------:R-:W-:Y:S02]  /*07a0*/  SHF.L.U32 R3, R26, 0x3, RZ ;  /* 0x000000031a037819 */ /* 0x000fe400000006ff */
[----:B------:R-:W-:-:S03]  /*07b0*/  LOP3.LUT R0, R0, 0xfc, RZ, 0xc0, !PT ;  /* 0x000000fc00007812 */ /* 0x000fc600078ec0ff */
[----:B------:R0:W1:Y:S01]  /*07c0*/  LDC.64 R28, c[0x4][R23] ;  /* 0x01000000171c7b82 */ /* 0x0000620000000a00 */
[----:B------:R-:W-:Y:S01]  /*07d0*/  LOP3.LUT R3, R3, 0x78, RZ, 0xc0, !PT ;  /* 0x0000007803037812 */ /* 0x000fe200078ec0ff */
[----:B------:R-:W-:Y:S01]  /*07e0*/  STL [R1], R26 ;  /* 0x0000001a01007387 */ /* 0x000fe20000100800 */
[----:B------:R-:W2:Y:S03]  /*07f0*/  LDCU.64 UR4, c[0x4][0x18] ;  /* 0x01000300ff0477ac */ /* 0x000ea60008000a00 */
[----:B------:R-:W-:-:S05]  /*0800*/  IMAD.IADD R0, R0, 0x1, R3 ;  /* 0x0000000100007824 */ /* 0x000fca00078e0203 */
[----:B------:R-:W-:-:S05]  /*0810*/  LEA R0, R0, UR38, 0x2 ;  /* 0x0000002600007c11 */ /* 0x000fca000f8e10ff */
[----:B------:R-:W3:Y:S02]  /*0820*/  LDSM.16.M88.4 R16, [R0] ;  /* 0x000000000010783b */ /* 0x000ee40000000200 */
[--C-:B---3--:R-:W-:Y:S02]  /*0830*/  HADD2.F32 R8, -RZ, R17.reuse.H0_H0 ;  /* 0x20000011ff087230 */ /* 0x108fe40000004100 */
[----:B------:R-:W-:Y:S02]  /*0840*/  HADD2.F32 R10, -RZ, R17.H1_H1 ;  /* 0x30000011ff0a7230 */ /* 0x000fe40000004100 */
[--C-:B------:R-:W-:Y:S02]  /*0850*/  HADD2.F32 R12, -RZ, R18.reuse.H0_H0 ;  /* 0x20000012ff0c7230 */ /* 0x100fe40000004100 */
[----:B------:R-:W-:Y:S01]  /*0860*/  HADD2.F32 R14, -RZ, R18.H1_H1 ;  /* 0x30000012ff0e7230 */ /* 0x000fe20000004100 */
[----:B------:R-:W3:Y:S01]  /*0870*/  F2F.F64.F32 R8, R8 ;  /* 0x0000000800087310 */ /* 0x000ee20000201800 */
[----:B------:R-:W-:-:S02]  /*0880*/  HADD2.F32 R20, -RZ, R19.H0_H0 ;  /* 0x20000013ff147230 */ /* 0x000fc40000004100 */
[----:B------:R-:W-:Y:S02]  /*0890*/  HADD2.F32 R24, -RZ, R19.H1_H1 ;  /* 0x30000013ff187230 */ /* 0x000fe40000004100 */
[--C-:B------:R-:W-:Y:S02]  /*08a0*/  HADD2.F32 R4, -RZ, R16.reuse.H0_H0 ;  /* 0x20000010ff047230 */ /* 0x100fe40000004100 */
[----:B------:R-:W-:Y:S01]  /*08b0*/  HADD2.F32 R6, -RZ, R16.H1_H1 ;  /* 0x30000010ff067230 */ /* 0x000fe20000004100 */
[----:B------:R-:W4:Y:S01]  /*08c0*/  F2F.F64.F32 R10, R10 ;  /* 0x0000000a000a7310 */ /* 0x000f220000201800 */
[----:B---3--:R-:W-:Y:S07]  /*08d0*/  STL.64 [R1+0x18], R8 ;  /* 0x0000180801007387 */ /* 0x008fee0000100a00 */
[----:B------:R-:W3:Y:S01]  /*08e0*/  F2F.F64.F32 R12, R12 ;  /* 0x0000000c000c7310 */ /* 0x000ee20000201800 */
[----:B----4-:R-:W-:Y:S07]  /*08f0*/  STL.64 [R1+0x20], R10 ;  /* 0x0000200a01007387 */ /* 0x010fee0000100a00 */
        /* <DEDUP_REMOVED lines=9> */
[----:B---3--:R2:W-:Y:S04]  /*0990*/  STL.64 [R1+0x8], R4 ;  /* 0x0000080401007387 */ /* 0x0085e80000100a00 */
[----:B----4-:R3:W-:Y:S01]  /*09a0*/  STL.64 [R1+0x10], R6 ;  /* 0x0000100601007387 */ /* 0x0107e20000100a00 */
[----:B--2---:R-:W-:-:S02]  /*09b0*/  MOV R4, UR4 ;  /* 0x0000000400047c02 */ /* 0x004fc40008000f00 */
[----:B------:R-:W-:Y:S01]  /*09c0*/  MOV R5, UR5 ;  /* 0x0000000500057c02 */ /* 0x000fe20008000f00 */
[----:B---3--:R-:W-:Y:S01]  /*09d0*/  IMAD.MOV.U32 R6, RZ, RZ, R22 ;  /* 0x000000ffff067224 */ /* 0x008fe200078e0016 */
[----:B01----:R-:W-:-:S07]  /*09e0*/  MOV R7, R2 ;  /* 0x0000000200077202 */ /* 0x003fce0000000f00 */
[----:B------:R-:W-:-:S07]  /*09f0*/  LEPC R20, `(.L_x_6) ;  /* 0x000000001014794e */ /* 0x000fce0000000000 */
[----:B------:R-:W-:Y:S05]  /*0a00*/  CALL.ABS.NOINC R28 ;  /* 0x000000001c007343 */ /* 0x000fea0003c00000 */
.L_x_6:
[----:B------:R-:W-:Y:S01]  /*0a10*/  SHF.L.U32 R0, R26, 0x4, RZ ;  /* 0x000000041a007819 */ /* 0x000fe200000006ff */
[----:B------:R-:W-:Y:S05]  /*0a20*/  WARPSYNC.ALL ;  /* 0x0000000000007948 */ /* 0x000fea0003800000 */
[----:B------:R-:W-:Y:S01]  /*0a30*/  LOP3.LUT R24, R0, 0xf0, RZ, 0xc0, !PT ;  /* 0x000000f000187812 */ /* 0x000fe200078ec0ff */
[----:B------:R-:W-:Y:S01]  /*0a40*/  STL [R1], R26 ;  /* 0x0000001a01007387 */ /* 0x000fe20000100800 */
[----:B------:R0:W1:Y:S01]  /*0a50*/  LDC.64 R8, c[0x4][R23] ;  /* 0x0100000017087b82 */ /* 0x0000620000000a00 */
[----:B------:R-:W2:Y:S01]  /*0a60*/  LDCU.64 UR4, c[0x4][0x20] ;  /* 0x01000400ff0477ac */ /* 0x000ea20008000a00 */
[----:B------:R-:W-:Y:S01]  /*0a70*/  MOV R6, R22 ;  /* 0x0000001600067202 */ /* 0x000fe20000000f00 */
[----:B------:R-:W-:Y:S01]  /*0a80*/  IMAD.MOV.U32 R7, RZ, RZ, R2 ;  /* 0x000000ffff077224 */ /* 0x000fe200078e0002 */
[----:B------:R-:W3:Y:S01]  /*0a90*/  LDSM.16.MT88.2 R24, [R24+UR38+0x200] ;  /* 0x000200261818783b */ /* 0x000ee20008004100 */
[----:B--2---:R-:W-:Y:S01]  /*0aa0*/  IMAD.U32 R4, RZ, RZ, UR4 ;  /* 0x00000004ff047e24 */ /* 0x004fe2000f8e00ff */
[----:B------:R-:W-:Y:S01]  /*0ab0*/  MOV R5, UR5 ;  /* 0x0000000500057c02 */ /* 0x000fe20008000f00 */
[----:B---3--:R-:W-:-:S02]  /*0ac0*/  HADD2.F32 R10, -RZ, R24.H0_H0 ;  /* 0x20000018ff0a7230 */ /* 0x008fc40000004100 */
[----:B------:R-:W-:Y:S02]  /*0ad0*/  HADD2.F32 R12, -RZ, R24.H1_H1 ;  /* 0x30000018ff0c7230 */ /* 0x000fe40000004100 */
[--C-:B------:R-:W-:Y:S02]  /*0ae0*/  HADD2.F32 R0, -RZ, R25.reuse.H0_H0 ;  /* 0x20000019ff007230 */ /* 0x100fe40000004100 */
[----:B------:R-:W-:Y:S01]  /*0af0*/  HADD2.F32 R3, -RZ, R25.H1_H1 ;  /* 0x30000019ff037230 */ /* 0x000fe20000004100 */
[----:B------:R-:W2:Y:S08]  /*0b00*/  F2F.F64.F32 R10, R10 ;  /* 0x0000000a000a7310 */ /* 0x000eb00000201800 */
[----:B------:R-:W3:Y:S01]  /*0b10*/  F2F.F64.F32 R12, R12 ;  /* 0x0000000c000c7310 */ /* 0x000ee20000201800 */
[----:B--2---:R0:W-:Y:S07]  /*0b20*/  STL.64 [R1+0x8], R10 ;  /* 0x0000080a01007387 */ /* 0x0041ee0000100a00 */
[----:B------:R-:W2:Y:S01]  /*0b30*/  F2F.F64.F32 R14, R0 ;  /* 0x00000000000e7310 */ /* 0x000ea20000201800 */
[----:B---3--:R0:W-:Y:S07]  /*0b40*/  STL.64 [R1+0x10], R12 ;  /* 0x0000100c01007387 */ /* 0x0081ee0000100a00 */
[----:B------:R-:W3:Y:S01]  /*0b50*/  F2F.F64.F32 R20, R3 ;  /* 0x0000000300147310 */ /* 0x000ee20000201800 */
[----:B--2---:R0:W-:Y:S04]  /*0b60*/  STL.64 [R1+0x18], R14 ;  /* 0x0000180e01007387 */ /* 0x0041e80000100a00 */
[----:B-1-3--:R0:W-:Y:S02]  /*0b70*/  STL.64 [R1+0x20], R20 ;  /* 0x0000201401007387 */ /* 0x00a1e40000100a00 */
[----:B0-----:R-:W-:-:S07]  /*0b80*/  LEPC R20, `(.L_x_7) ;  /* 0x000000001014794e */ /* 0x001fce0000000000 */
[----:B------:R-:W-:Y:S05]  /*0b90*/  CALL.ABS.NOINC R8 ;  /* 0x0000000008007343 */ /* 0x000fea0003c00000 */
.L_x_7:
[----:B------:R-:W-:Y:S05]  /*0ba0*/  WARPSYNC.ALL ;  /* 0x0000000000007948 */ /* 0x000fea0003800000 */
[----:B------:R-:W-:Y:S01]  /*0bb0*/  HMMA.16816.F32 R16, R16, R24, RZ ;  /* 0x000000181010723c */ /* 0x000fe200000018ff */
[----:B------:R0:W-:Y:S01]  /*0bc0*/  STL [R1], R26 ;  /* 0x0000001a01007387 */ /* 0x0001e20000100800 */
[----:B------:R0:W1:Y:S01]  /*0bd0*/  LDC.64 R24, c[0x4][R23] ;  /* 0x0100000017187b82 */ /* 0x0000620000000a00 */
[----:B------:R-:W2:Y:S01]  /*0be0*/  LDCU.64 UR4, c[0x4][0x28] ;  /* 0x01000500ff0477ac */ /* 0x000ea20008000a00 */
[----:B------:R-:W-:Y:S01]  /*0bf0*/  IMAD.MOV.U32 R6, RZ, RZ, R22 ;  /* 0x000000ffff067224 */ /* 0x000fe200078e0016 */
[----:B------:R-:W-:-:S14]  /*0c00*/  MOV R7, R2 ;  /* 0x0000000200077202 */ /* 0x000fdc0000000f00 */
[----:B------:R-:W3:Y:S01]  /*0c10*/  F2F.F64.F32 R8, R16 ;  /* 0x0000001000087310 */ /* 0x000ee20000201800 */
[----:B--2---:R-:W-:Y:S02]  /*0c20*/  MOV R4, UR4 ;  /* 0x0000000400047c02 */ /* 0x004fe40008000f00 */
[----:B------:R-:W-:-:S05]  /*0c30*/  MOV R5, UR5 ;  /* 0x0000000500057c02 */ /* 0x000fca0008000f00 */
[----:B------:R-:W2:Y:S01]  /*0c40*/  F2F.F64.F32 R10, R17 ;  /* 0x00000011000a7310 */ /* 0x000ea20000201800 */
[----:B---3--:R0:W-:Y:S07]  /*0c50*/  STL.64 [R1+0x8], R8 ;  /* 0x0000080801007387 */ /* 0x0081ee0000100a00 */
[----:B------:R-:W3:Y:S01]  /*0c60*/  F2F.F64.F32 R12, R18 ;  /* 0x00000012000c7310 */ /* 0x000ee20000201800 */
[----:B--2---:R0:W-:Y:S07]  /*0c70*/  STL.64 [R1+0x10], R10 ;  /* 0x0000100a01007387 */ /* 0x0041ee0000100a00 */
[----:B------:R-:W2:Y:S01]  /*0c80*/  F2F.F64.F32 R14, R19 ;  /* 0x00000013000e7310 */ /* 0x000ea20000201800 */
[----:B---3--:R0:W-:Y:S04]  /*0c90*/  STL.64 [R1+0x18], R12 ;  /* 0x0000180c01007387 */ /* 0x0081e80000100a00 */
[----:B-12---:R0:W-:Y:S02]  /*0ca0*/  STL.64 [R1+0x20], R14 ;  /* 0x0000200e01007387 */ /* 0x0061e40000100a00 */
[----:B------:R-:W-:-:S07]  /*0cb0*/  LEPC R20, `(.L_x_8) ;  /* 0x000000001014794e */ /* 0x000fce0000000000 */
[----:B0-----:R-:W-:Y:S05]  /*0cc0*/  CALL.ABS.NOINC R24 ;  /* 0x0000000018007343 */ /* 0x001fea0003c00000 */
.L_x_8:
[----:B------:R-:W0:Y:S01]  /*0cd0*/  LDC.64 R2, c[0x0][0x390] ;  /* 0x0000e400ff027b82 */ /* 0x000e220000000a00 */
[----:B------:R-:W-:-:S05]  /*0ce0*/  SHF.L.U32 R5, R26, 0x1, RZ ;  /* 0x000000011a057819 */ /* 0x000fca00000006ff */
[----:B0-----:R-:W-:-:S05]  /*0cf0*/  IMAD.WIDE.U32 R2, R5, 0x4, R2 ;  /* 0x0000000405027825 */ /* 0x001fca00078e0002 */
[----:B------:R-:W-:Y:S04]  /*0d00*/  STG.E desc[UR36][R2.64], R16 ;  /* 0x0000001002007986 */ /* 0x000fe8000c101924 */
[----:B------:R-:W-:Y:S04]  /*0d10*/  STG.E desc[UR36][R2.64+0x4], R17 ;  /* 0x0000041102007986 */ /* 0x000fe8000c101924 */
[----:B------:R-:W-:Y:S04]  /*0d20*/  STG.E desc[UR36][R2.64+0x100], R18 ;  /* 0x0001001202007986 */ /* 0x000fe8000c101924 */
[----:B------:R-:W-:Y:S01]  /*0d30*/  STG.E desc[UR36][R2.64+0x104], R19 ;  /* 0x0001041302007986 */ /* 0x000fe2000c101924 */
[----:B------:R-:W-:Y:S05]  /*0d40*/  EXIT ;  /* 0x000000000000794d */ /* 0x000fea0003800000 */
.L_x_9:
[----:B------:R-:W-:-:S00]  /*0d50*/  BRA `(.L_x_9) ;  /* 0xfffffffc00fc7947 */ /* 0x000fc0000383ffff */
[----:B------:R-:W-:-:S00]  /*0d60*/  NOP ;  /* 0x0000000000007918 */ /* 0x000fc00000000000 */
        /* <DEDUP_REMOVED lines=9> */
.L_x_10:


//--------------------- .nv.global.init           --------------------------
	.section	.nv.global.init,"aw",@progbits
.nv.global.init:
	.type		$str,@object
	.size		$str,($str$1 - $str)
$str:
        /*0000*/ 	.byte	0x41, 0x20, 0x74, 0x69, 0x64, 0x28, 0x25, 0x64, 0x29, 0x20, 0x65, 0x6c, 0x65, 0x28, 0x25, 0x66
        /*0010*/ 	.byte	0x2c, 0x20, 0x25, 0x66, 0x29, 0x0a, 0x00
	.type		$str$1,@object
	.size		$str$1,($str$4 - $str$1)
$str$1:
        /*0017*/ 	.byte	0x42, 0x20, 0x74, 0x69, 0x64, 0x28, 0x25, 0x64, 0x29, 0x20, 0x65, 0x6c, 0x65, 0x28, 0x25, 0x66
        /*0027*/ 	.byte	0x2c, 0x20, 0x25, 0x66, 0x29, 0x0a, 0x00
	.type		$str$4,@object
	.size		$str$4,($str$3 - $str$4)
$str$4:
        /*002e*/ 	.byte	0x6d, 0x6d, 0x61, 0x20, 0x74, 0x69, 0x64, 0x28, 0x25, 0x64, 0x29, 0x20, 0x25, 0x66, 0x2c, 0x20
        /*003e*/ 	.byte	0x25, 0x66, 0x2c, 0x20, 0x25, 0x66, 0x2c, 0x20, 0x25, 0x66, 0x0a, 0x00
	.type		$str$3,@object
	.size		$str$3,($str$2 - $str$3)
$str$3:
        /*004a*/ 	.byte	0x42, 0x20, 0x74, 0x69, 0x64, 0x28, 0x25, 0x64, 0x29, 0x20, 0x6c, 0x64, 0x20, 0x28, 0x25, 0x66
        /*005a*/ 	.byte	0x2c, 0x20, 0x25, 0x66, 0x29, 0x2c, 0x20, 0x28, 0x25, 0x66, 0x2c, 0x20, 0x25, 0x66, 0x29, 0x0a
        /*006a*/ 	.byte	0x00
	.type		$str$2,@object
	.size		$str$2,(.L_2 - $str$2)
$str$2:
        /*006b*/ 	.byte	0x41, 0x20, 0x74, 0x69, 0x64, 0x28, 0x25, 0x64, 0x29, 0x20, 0x6c, 0x64, 0x20, 0x28, 0x25, 0x66
        /*007b*/ 	.byte	0x2c, 0x20, 0x25, 0x66, 0x29, 0x2c, 0x20, 0x28, 0x25, 0x66, 0x2c, 0x20, 0x25, 0x66, 0x29, 0x2c
        /*008b*/ 	.byte	0x20, 0x28, 0x25, 0x66, 0x2c, 0x20, 0x25, 0x66, 0x29, 0x2c, 0x20, 0x28, 0x25, 0x66, 0x2c, 0x20
        /*009b*/ 	.byte	0x25, 0x66, 0x29, 0x0a, 0x00
.L_2:


//--------------------- .nv.shared.test_mma       --------------------------
	.section	.nv.shared.test_mma,"aw",@nobits
	.sectionflags	@""
	.align	16
.nv.shared.test_mma:
	.zero		1792


//--------------------- .nv.shared.reserved.0     --------------------------
	.section	.nv.shared.reserved.0,"aw",@nobits
	.weak		__nv_reservedSMEM_offset_0_alias
	.size		__nv_reservedSMEM_offset_0_alias, 0, 64
	.other		__nv_reservedSMEM_offset_0_alias,@"STO_CUDA_RESERVED_SHARED STV_DEFAULT"
__nv_reservedSMEM_offset_0_alias:
	.zero		0
	.zero		64


//--------------------- .nv.constant0.test_mma    --------------------------
	.section	.nv.constant0.test_mma,"a",@progbits
	.sectionflags	@""
	.align	4
.nv.constant0.test_mma:
	.zero		920


//--------------------- SYMBOLS --------------------------

	.type		.nv.reservedSmem.offset0,@object
	.size		.nv.reservedSmem.offset0,0x4
	.type		.nv.reservedSmem.cap,@object
	.size		.nv.reservedSmem.cap,0x4
	.type		vprintf,@function
